//
// Generated by NVIDIA NVVM Compiler
//
// Compiler Build ID: CL-36424714
// Cuda compilation tools, release 13.0, V13.0.88
// Based on NVVM 20.0.0
//

.version 9.0
.target sm_100
.address_size 64

	// .globl	_Z6kernelPjj

.visible .entry _Z6kernelPjj(
	.param .u64 .ptr .align 1 _Z6kernelPjj_param_0,
	.param .u32 _Z6kernelPjj_param_1
)
{
	.reg .pred 	%p<2>;
	.reg .b32 	%r<6>;
	.reg .b64 	%rd<5>;

	ld.param.u64 	%rd1, [_Z6kernelPjj_param_0];
	ld.param.u32 	%r2, [_Z6kernelPjj_param_1];
	mov.u32 	%r3, %ctaid.x;
	mov.u32 	%r4, %ntid.x;
	mov.u32 	%r5, %tid.x;
	mad.lo.s32 	%r1, %r3, %r4, %r5;
	setp.ge.u32 	%p1, %r1, %r2;
	@%p1 bra 	$L__BB0_2;
	cvta.to.global.u64 	%rd2, %rd1;
	mul.wide.u32 	%rd3, %r1, 4;
	add.s64 	%rd4, %rd2, %rd3;
	st.global.u32 	[%rd4], %r1;
$L__BB0_2:
	ret;

}


// ===== COMPILED SASS (sm_100) =====

	.target	sm_100

	.elftype	@"ET_EXEC"


//--------------------- .note.nv.tkinfo           --------------------------
	.section	.note.nv.tkinfo,"",@"SHT_NOTE"
	.sectionflags	@"SHF_NOTE_NV_TKINFO"
	.tkinfo
        /*0018*/ 	.word	0x00000002
        /*0030*/ 	.string	""
        /*0030*/ 	.string	"ptxas"
        /*0030*/ 	.string	"Cuda compilation tools, release 13.0, V13.0.88"
        /*0030*/ 	.string	"Build cuda_13.0.r13.0/compiler.36424714_0"
        /*0030*/ 	.string	"-arch sm_100 -m 64 "



//--------------------- .note.nv.cuinfo           --------------------------
	.section	.note.nv.cuinfo,"",@"SHT_NOTE"
	.sectionflags	@"SHF_NOTE_NV_CUINFO"
        /*0018*/ 	.short	0x0002
        /*001a*/ 	.short	0x0064
        /*001c*/ 	.short	0x0082
	.zero		2


//--------------------- .nv.info                  --------------------------
	.section	.nv.info,"",@"SHT_CUDA_INFO"
	.align	4


	//----- nvinfo : EIATTR_REGCOUNT
	.align		4
        /*0000*/ 	.byte	0x04, 0x2f
        /*0002*/ 	.short	(.L_1 - .L_0)
	.align		4
.L_0:
        /*0004*/ 	.word	index@(_Z6kernelPjj)
        /*0008*/ 	.word	0x00000008


	//----- nvinfo : EIATTR_FRAME_SIZE
	.align		4
.L_1:
        /*000c*/ 	.byte	0x04, 0x11
        /*000e*/ 	.short	(.L_3 - .L_2)
	.align		4
.L_2:
        /*0010*/ 	.word	index@(_Z6kernelPjj)
        /*0014*/ 	.word	0x00000000


	//----- nvinfo : EIATTR_MIN_STACK_SIZE
	.align		4
.L_3:
        /*0018*/ 	.byte	0x04, 0x12
        /*001a*/ 	.short	(.L_5 - .L_4)
	.align		4
.L_4:
        /*001c*/ 	.word	index@(_Z6kernelPjj)
        /*0020*/ 	.word	0x00000000
.L_5:


//--------------------- .nv.compat                --------------------------
	.section	.nv.compat,"",@"SHT_CUDA_COMPAT_INFO"
	.align	4
        /*0000*/ 	.byte	0x02, 0x09, 0x00, 0x00, 0x02, 0x02, 0x01, 0x00, 0x02, 0x05, 0x05, 0x00, 0x03, 0x07, 0x01, 0x01
        /*0010*/ 	.byte	0x02, 0x03, 0x00, 0x00, 0x02, 0x06, 0x01, 0x00, 0x04, 0x0b, 0x08, 0x00, 0x09, 0x00, 0x00, 0x00
        /*0020*/ 	.byte	0x00, 0x00, 0x00, 0x00


//--------------------- .nv.info._Z6kernelPjj     --------------------------
	.section	.nv.info._Z6kernelPjj,"",@"SHT_CUDA_INFO"
	.sectionflags	@""
	.align	4


	//----- nvinfo : EIATTR_CUDA_API_VERSION
	.align		4
        /*0000*/ 	.byte	0x04, 0x37
        /*0002*/ 	.short	(.L_7 - .L_6)
.L_6:
        /*0004*/ 	.word	0x00000082


	//----- nvinfo : EIATTR_KPARAM_INFO
	.align		4
.L_7:
        /*0008*/ 	.byte	0x04, 0x17
        /*000a*/ 	.short	(.L_9 - .L_8)
.L_8:
        /*000c*/ 	.word	0x00000000
        /*0010*/ 	.short	0x0001
        /*0012*/ 	.short	0x0008
        /*0014*/ 	.byte	0x00, 0xf0, 0x11, 0x00


	//----- nvinfo : EIATTR_KPARAM_INFO
	.align		4
.L_9:
        /*0018*/ 	.byte	0x04, 0x17
        /*001a*/ 	.short	(.L_11 - .L_10)
.L_10:
        /*001c*/ 	.word	0x00000000
        /*0020*/ 	.short	0x0000
        /*0022*/ 	.short	0x0000
        /*0024*/ 	.byte	0x00, 0xf5, 0x21, 0x00


	//----- nvinfo : EIATTR_SPARSE_MMA_MASK
	.align		4
.L_11:
        /*0028*/ 	.byte	0x03, 0x50
        /*002a*/ 	.short	0x0000


	//----- nvinfo : EIATTR_MAXREG_COUNT
	.align		4
        /*002c*/ 	.byte	0x03, 0x1b
        /*002e*/ 	.short	0x00ff


	//----- nvinfo : EIATTR_MERCURY_ISA_VERSION
	.align		4
        /*0030*/ 	.byte	0x03, 0x5f
        /*0032*/ 	.short	0x0101


	//----- nvinfo : EIATTR_VRC_CTA_INIT_COUNT
	.align		4
        /*0034*/ 	.byte	0x02, 0x4a
	.zero		1
	.zero		1


	//----- nvinfo : EIATTR_EXIT_INSTR_OFFSETS
	.align		4
        /*0038*/ 	.byte	0x04, 0x1c
        /*003a*/ 	.short	(.L_13 - .L_12)


	//   ....[0]....
.L_12:
        /*003c*/ 	.word	0x00000070


	//   ....[1]....
        /*0040*/ 	.word	0x000000c0


	//----- nvinfo : EIATTR_CBANK_PARAM_SIZE
	.align		4
.L_13:
        /*0044*/ 	.byte	0x03, 0x19
        /*0046*/ 	.short	0x000c


	//----- nvinfo : EIATTR_PARAM_CBANK
	.align		4
        /*0048*/ 	.byte	0x04, 0x0a
        /*004a*/ 	.short	(.L_15 - .L_14)
	.align		4
.L_14:
        /*004c*/ 	.word	index@(.nv.constant0._Z6kernelPjj)
        /*0050*/ 	.short	0x0380
        /*0052*/ 	.short	0x000c


	//----- nvinfo : EIATTR_SW_WAR
	.align		4
.L_15:
        /*0054*/ 	.byte	0x04, 0x36
        /*0056*/ 	.short	(.L_17 - .L_16)
.L_16:
        /*0058*/ 	.word	0x00000008
.L_17:


//--------------------- .nv.callgraph             --------------------------
	.section	.nv.callgraph,"",@"SHT_CUDA_CALLGRAPH"
	.align	4
	.sectionentsize	8
	.align		4
        /*0000*/ 	.word	0x00000000
	.align		4
        /*0004*/ 	.word	0xffffffff
	.align		4
        /*0008*/ 	.word	0x00000000
	.align		4
        /*000c*/ 	.word	0xfffffffe
	.align		4
        /*0010*/ 	.word	0x00000000
	.align		4
        /*0014*/ 	.word	0xfffffffd
	.align		4
        /*0018*/ 	.word	0x00000000
	.align		4
        /*001c*/ 	.word	0xfffffffc


//--------------------- .text._Z6kernelPjj        --------------------------
	.section	.text._Z6kernelPjj,"ax",@progbits
	.align	128
        .global         _Z6kernelPjj
        .type           _Z6kernelPjj,@function
        .size           _Z6kernelPjj,(.L_x_1 - _Z6kernelPjj)
        .other          _Z6kernelPjj,@"STO_CUDA_ENTRY STV_DEFAULT"
_Z6kernelPjj:
.text._Z6kernelPjj:
[----:B------:R-:W-:Y:S01]  /*0000*/  LDC R1, c[0x0][0x37c] ;  /* 0x0000df00ff017b82 */ /* 0x000fe20000000800 */
[----:B------:R-:W0:Y:S07]  /*0010*/  S2R R0, SR_TID.X ;  /* 0x0000000000007919 */ /* 0x000e2e0000002100 */
[----:B------:R-:W0:Y:S01]  /*0020*/  S2UR UR4, SR_CTAID.X ;  /* 0x00000000000479c3 */ /* 0x000e220000002500 */
[----:B------:R-:W1:Y:S07]  /*0030*/  LDCU UR5, c[0x0][0x388] ;  /* 0x00007100ff0577ac */ /* 0x000e6e0008000800 */
[----:B------:R-:W0:Y:S02]  /*0040*/  LDC R5, c[0x0][0x360] ;  /* 0x0000d800ff057b82 */ /* 0x000e240000000800 */
[----:B0-----:R-:W-:-:S05]  /*0050*/  IMAD R5, R5, UR4, R0 ;  /* 0x0000000405057c24 */ /* 0x001fca000f8e0200 */
[----:B-1----:R-:W-:-:S13]  /*0060*/  ISETP.GE.U32.AND P0, PT, R5, UR5, PT ;  /* 0x0000000505007c0c */ /* 0x002fda000bf06070 */
[----:B------:R-:W-:Y:S05]  /*0070*/  @P0 EXIT ;  /* 0x000000000000094d */ /* 0x000fea0003800000 */
[----:B------:R-:W0:Y:S01]  /*0080*/  LDC.64 R2, c[0x0][0x380] ;  /* 0x0000e000ff027b82 */ /* 0x000e220000000a00 */
[----:B------:R-:W1:Y:S01]  /*0090*/  LDCU.64 UR4, c[0x0][0x358] ;  /* 0x00006b00ff0477ac */ /* 0x000e620008000a00 */
[----:B0-----:R-:W-:-:S05]  /*00a0*/  IMAD.WIDE.U32 R2, R5, 0x4, R2 ;  /* 0x0000000405027825 */ /* 0x001fca00078e0002 */
[----:B-1----:R-:W-:Y:S01]  /*00b0*/  STG.E desc[UR4][R2.64], R5 ;  /* 0x0000000502007986 */ /* 0x002fe2000c101904 */
[----:B------:R-:W-:Y:S05]  /*00c0*/  EXIT ;  /* 0x000000000000794d */ /* 0x000fea0003800000 */
.L_x_0:
[----:B------:R-:W-:-:S00]  /*00d0*/  BRA `(.L_x_0) ;  /* 0xfffffffc00fc7947 */ /* 0x000fc0000383ffff */
[----:B------:R-:W-:-:S00]  /*00e0*/  NOP ;  /* 0x0000000000007918 */ /* 0x000fc00000000000 */
        /* <DEDUP_REMOVED lines=9> */
.L_x_1:


//--------------------- .nv.shared.reserved.0     --------------------------
	.section	.nv.shared.reserved.0,"aw",@nobits
	.weak		__nv_reservedSMEM_offset_0_alias
	.size		__nv_reservedSMEM_offset_0_alias, 0, 64
	.other		__nv_reservedSMEM_offset_0_alias,@"STO_CUDA_RESERVED_SHARED STV_DEFAULT"
__nv_reservedSMEM_offset_0_alias:
	.zero		0
	.zero		64


//--------------------- .nv.constant0._Z6kernelPjj --------------------------
	.section	.nv.constant0._Z6kernelPjj,"a",@progbits
	.sectionflags	@""
	.align	4
.nv.constant0._Z6kernelPjj:
	.zero		908


//--------------------- SYMBOLS --------------------------

	.type		.nv.reservedSmem.offset0,@object
	.size		.nv.reservedSmem.offset0,0x4
